	.headerflags	@"EF_CUDA_TEXMODE_UNIFIED EF_CUDA_64BIT_ADDRESS EF_CUDA_ACCELERATORS EF_CUDA_SM90 EF_CUDA_VIRTUAL_SM(EF_CUDA_SM90)"
	.elftype	@"ET_EXEC"


//--------------------- .nv.info                  --------------------------
	.section	.nv.info,"",@"SHT_CUDA_INFO"
	.align	4


	//----- nvinfo : EIATTR_REGCOUNT
	.align		4
        /*0000*/ 	.byte	0x04, 0x2f
        /*0002*/ 	.short	(.L_1 - .L_0)
	.align		4
.L_0:
        /*0004*/ 	.word	index@(triton_poi_fused_max_pool2d_with_indices_24)
        /*0008*/ 	.word	0x00000020


	//----- nvinfo : EIATTR_MIN_STACK_SIZE
	.align		4
.L_1:
        /*000c*/ 	.byte	0x04, 0x12
        /*000e*/ 	.short	(.L_3 - .L_2)
	.align		4
.L_2:
        /*0010*/ 	.word	index@(triton_poi_fused_max_pool2d_with_indices_24)
        /*0014*/ 	.word	0x00000000


	//----- nvinfo : EIATTR_FRAME_SIZE
	.align		4
.L_3:
        /*0018*/ 	.byte	0x04, 0x11
        /*001a*/ 	.short	(.L_5 - .L_4)
	.align		4
.L_4:
        /*001c*/ 	.word	index@(triton_poi_fused_max_pool2d_with_indices_24)
        /*0020*/ 	.word	0x00000000


	//----- nvinfo : EIATTR_MIN_STACK_SIZE
	.align		4
.L_5:
        /*0024*/ 	.byte	0x04, 0x12
        /*0026*/ 	.short	(.L_7 - .L_6)
	.align		4
.L_6:
        /*0028*/ 	.word	index@(triton_poi_fused_max_pool2d_with_indices_24)
        /*002c*/ 	.word	0x00000000
.L_7:


//--------------------- .nv.info.triton_poi_fused_max_pool2d_with_indices_24 --------------------------
	.section	.nv.info.triton_poi_fused_max_pool2d_with_indices_24,"",@"SHT_CUDA_INFO"
	.sectionflags	@""
	.align	4


	//----- nvinfo : EIATTR_CUDA_API_VERSION
	.align		4
        /*0000*/ 	.byte	0x04, 0x37
        /*0002*/ 	.short	(.L_9 - .L_8)
.L_8:
        /*0004*/ 	.word	0x0000007c


	//----- nvinfo : EIATTR_KPARAM_INFO
	.align		4
.L_9:
        /*0008*/ 	.byte	0x04, 0x17
        /*000a*/ 	.short	(.L_11 - .L_10)
.L_10:
        /*000c*/ 	.word	0x00000000
        /*0010*/ 	.short	0x0003
        /*0012*/ 	.short	0x0014
        /*0014*/ 	.byte	0x00, 0xf0, 0x11, 0x00


	//----- nvinfo : EIATTR_KPARAM_INFO
	.align		4
.L_11:
        /*0018*/ 	.byte	0x04, 0x17
        /*001a*/ 	.short	(.L_13 - .L_12)
.L_12:
        /*001c*/ 	.word	0x00000000
        /*0020*/ 	.short	0x0002
        /*0022*/ 	.short	0x0010
        /*0024*/ 	.byte	0x00, 0xf0, 0x11, 0x00


	//----- nvinfo : EIATTR_KPARAM_INFO
	.align		4
.L_13:
        /*0028*/ 	.byte	0x04, 0x17
        /*002a*/ 	.short	(.L_15 - .L_14)
.L_14:
        /*002c*/ 	.word	0x00000000
        /*0030*/ 	.short	0x0001
        /*0032*/ 	.short	0x0008
        /*0034*/ 	.byte	0x00, 0xf4, 0x21, 0x00


	//----- nvinfo : EIATTR_KPARAM_INFO
	.align		4
.L_15:
        /*0038*/ 	.byte	0x04, 0x17
        /*003a*/ 	.short	(.L_17 - .L_16)
.L_16:
        /*003c*/ 	.word	0x00000000
        /*0040*/ 	.short	0x0000
        /*0042*/ 	.short	0x0000
        /*0044*/ 	.byte	0x00, 0xf4, 0x21, 0x00


	//----- nvinfo : EIATTR_SPARSE_MMA_MASK
	.align		4
.L_17:
        /*0048*/ 	.byte	0x03, 0x50
        /*004a*/ 	.short	0x0000


	//----- nvinfo : EIATTR_MAXREG_COUNT
	.align		4
        /*004c*/ 	.byte	0x03, 0x1b
        /*004e*/ 	.short	0x00ff


	//----- nvinfo : EIATTR_EXIT_INSTR_OFFSETS
	.align		4
        /*0050*/ 	.byte	0x04, 0x1c
        /*0052*/ 	.short	(.L_19 - .L_18)


	//   ....[0]....
.L_18:
        /*0054*/ 	.word	0x00001cd0


	//   ....[1]....
        /*0058*/ 	.word	0x00001d70


	//----- nvinfo : EIATTR_REQNTID
	.align		4
.L_19:
        /*005c*/ 	.byte	0x04, 0x10
        /*005e*/ 	.short	(.L_21 - .L_20)
.L_20:
        /*0060*/ 	.word	0x00000080
        /*0064*/ 	.word	0x00000001
        /*0068*/ 	.word	0x00000001


	//----- nvinfo : EIATTR_CBANK_PARAM_SIZE
	.align		4
.L_21:
        /*006c*/ 	.byte	0x03, 0x19
        /*006e*/ 	.short	0x0018


	//----- nvinfo : EIATTR_PARAM_CBANK
	.align		4
        /*0070*/ 	.byte	0x04, 0x0a
        /*0072*/ 	.short	(.L_23 - .L_22)
	.align		4
.L_22:
        /*0074*/ 	.word	index@(.nv.constant0.triton_poi_fused_max_pool2d_with_indices_24)
        /*0078*/ 	.short	0x0210
        /*007a*/ 	.short	0x0018


	//----- nvinfo : EIATTR_SW_WAR
	.align		4
.L_23:
        /*007c*/ 	.byte	0x04, 0x36
        /*007e*/ 	.short	(.L_25 - .L_24)
.L_24:
        /*0080*/ 	.word	0x00000008
.L_25:


//--------------------- .nv.callgraph             --------------------------
	.section	.nv.callgraph,"",@"SHT_CUDA_CALLGRAPH"
	.align	4
	.sectionentsize	8
	.align		4
        /*0000*/ 	.word	0x00000000
	.align		4
        /*0004*/ 	.word	0xffffffff
	.align		4
        /*0008*/ 	.word	0x00000000
	.align		4
        /*000c*/ 	.word	0xfffffffe
	.align		4
        /*0010*/ 	.word	0x00000000
	.align		4
        /*0014*/ 	.word	0xfffffffd
	.align		4
        /*0018*/ 	.word	0x00000000
	.align		4
        /*001c*/ 	.word	0xfffffffc


//--------------------- .text.triton_poi_fused_max_pool2d_with_indices_24 --------------------------
	.section	.text.triton_poi_fused_max_pool2d_with_indices_24,"ax",@progbits
	.sectionflags	@"SHF_BARRIERS=1"
	.align	128
        .global         triton_poi_fused_max_pool2d_with_indices_24
        .type           triton_poi_fused_max_pool2d_with_indices_24,@function
        .size           triton_poi_fused_max_pool2d_with_indices_24,(.L_x_1 - triton_poi_fused_max_pool2d_with_indices_24)
        .other          triton_poi_fused_max_pool2d_with_indices_24,@"STO_CUDA_ENTRY STV_DEFAULT"
triton_poi_fused_max_pool2d_with_indices_24:
.text.triton_poi_fused_max_pool2d_with_indices_24:
[----:B------:R-:W0:Y:S01]  /*0000*/  LDC R1, c[0x0][0x28] ;  /* 0x00000a00ff017b82 */ /* 0x000e220000000800 */
[----:B------:R-:W1:Y:S07]  /*0010*/  S2R R7, SR_TID.X ;  /* 0x0000000000077919 */ /* 0x000e6e0000002100 */
[----:B------:R-:W2:Y:S01]  /*0020*/  LDC.64 R24, c[0x0][0x210] ;  /* 0x00008400ff187b82 */ /* 0x000ea20000000a00 */
[----:B------:R-:W-:Y:S01]  /*0030*/  CS2R R10, SRZ ;  /* 0x00000000000a7805 */ /* 0x000fe2000001ff00 */
[----:B------:R-:W-:Y:S01]  /*0040*/  ULDC.64 UR6, c[0x0][0x208] ;  /* 0x0000820000067ab9 */ /* 0x000fe20000000a00 */
[----:B------:R-:W3:Y:S01]  /*0050*/  S2R R29, SR_CTAID.Y ;  /* 0x00000000001d7919 */ /* 0x000ee20000002600 */
[----:B------:R-:W4:Y:S01]  /*0060*/  S2R R28, SR_CTAID.X ;  /* 0x00000000001c7919 */ /* 0x000f220000002500 */
[----:B-1----:R-:W-:Y:S01]  /*0070*/  SHF.R.U32.HI R2, RZ, 0x3, R7 ;  /* 0x00000003ff027819 */ /* 0x002fe20000011607 */
[----:B---3--:R-:W-:-:S03]  /*0080*/  IMAD.SHL.U32 R29, R29, 0x20, RZ ;  /* 0x000000201d1d7824 */ /* 0x008fc600078e00ff */
[----:B------:R-:W-:Y:S01]  /*0090*/  SGXT.U32 R2, R2, 0x4 ;  /* 0x000000040202781a */ /* 0x000fe20000000000 */
[----:B----4-:R-:W-:-:S03]  /*00a0*/  IMAD.SHL.U32 R28, R28, 0x20, RZ ;  /* 0x000000201c1c7824 */ /* 0x010fc600078e00ff */
[----:B------:R-:W-:-:S05]  /*00b0*/  LOP3.LUT R0, R29, R2, RZ, 0xfc, !PT ;  /* 0x000000021d007212 */ /* 0x000fca00078efcff */
[----:B------:R-:W-:Y:S01]  /*00c0*/  IMAD.HI R3, R0, 0x78787879, RZ ;  /* 0x7878787900037827 */ /* 0x000fe200078e02ff */
[----:B------:R-:W-:-:S03]  /*00d0*/  LOP3.LUT R16, R29, 0x10, R2, 0xfe, !PT ;  /* 0x000000101d107812 */ /* 0x000fc600078efe02 */
[----:B------:R-:W-:Y:S01]  /*00e0*/  IMAD.HI R6, R0, 0x71625345, RZ ;  /* 0x7162534500067827 */ /* 0x000fe200078e02ff */
[----:B------:R-:W-:-:S04]  /*00f0*/  SHF.R.U32.HI R4, RZ, 0x1f, R3 ;  /* 0x0000001fff047819 */ /* 0x000fc80000011603 */
[----:B------:R-:W-:Y:S01]  /*0100*/  LEA.HI.SX32 R5, R3, R4, 0x1d ;  /* 0x0000000403057211 */ /* 0x000fe200078feaff */
[----:B------:R-:W-:Y:S01]  /*0110*/  IMAD.SHL.U32 R3, R7, 0x4, RZ ;  /* 0x0000000407037824 */ /* 0x000fe200078e00ff */
[----:B------:R-:W-:Y:S01]  /*0120*/  SHF.R.U32.HI R9, RZ, 0x1f, R6 ;  /* 0x0000001fff097819 */ /* 0x000fe20000011606 */
[----:B------:R-:W-:-:S03]  /*0130*/  IMAD.HI R2, R16, 0x78787879, RZ ;  /* 0x7878787910027827 */ /* 0x000fc600078e02ff */
[----:B------:R-:W-:Y:S01]  /*0140*/  LOP3.LUT R20, R28, 0x1c, R3, 0xf8, !PT ;  /* 0x0000001c1c147812 */ /* 0x000fe200078ef803 */
[C---:B------:R-:W-:Y:S01]  /*0150*/  IMAD.HI R4, R5.reuse, 0x78787879, RZ ;  /* 0x7878787905047827 */ /* 0x040fe200078e02ff */
[----:B------:R-:W-:Y:S02]  /*0160*/  SHF.R.U32.HI R17, RZ, 0x1f, R2 ;  /* 0x0000001fff117819 */ /* 0x000fe40000011602 */
[----:B------:R-:W-:Y:S01]  /*0170*/  LEA.HI.SX32 R9, R6, R9, 0x19 ;  /* 0x0000000906097211 */ /* 0x000fe200078fcaff */
[----:B------:R-:W-:Y:S01]  /*0180*/  IMAD R3, R5, -0x11, R0 ;  /* 0xffffffef05037824 */ /* 0x000fe200078e0200 */
[----:B------:R-:W-:Y:S01]  /*0190*/  SHF.R.U32.HI R7, RZ, 0x1f, R4 ;  /* 0x0000001fff077819 */ /* 0x000fe20000011604 */
[C---:B------:R-:W-:Y:S01]  /*01a0*/  VIADD R21, R20.reuse, 0x120 ;  /* 0x0000012014157836 */ /* 0x040fe20000000000 */
[----:B------:R-:W-:Y:S01]  /*01b0*/  ISETP.GE.AND P0, PT, R20, 0x120, PT ;  /* 0x000001201400780c */ /* 0x000fe20003f06270 */
[----:B------:R-:W-:Y:S01]  /*01c0*/  IMAD R6, R3, 0x240, RZ ;  /* 0x0000024003067824 */ /* 0x000fe200078e02ff */
[----:B------:R-:W-:-:S02]  /*01d0*/  LEA.HI.SX32 R17, R2, R17, 0x1d ;  /* 0x0000001102117211 */ /* 0x000fc400078feaff */
[----:B------:R-:W-:Y:S02]  /*01e0*/  LEA.HI R4, R4, R7, RZ, 0x1d ;  /* 0x0000000704047211 */ /* 0x000fe400078fe8ff */
[----:B------:R-:W-:Y:S01]  /*01f0*/  ISETP.LT.AND P1, PT, R0, 0x484, !P0 ;  /* 0x000004840000780c */ /* 0x000fe20004721270 */
[----:B------:R-:W-:Y:S01]  /*0200*/  IMAD R0, R9, 0x56220, R6 ;  /* 0x0005622009007824 */ /* 0x000fe200078e0206 */
[----:B------:R-:W-:Y:S01]  /*0210*/  CS2R R8, SRZ ;  /* 0x0000000000087805 */ /* 0x000fe2000001ff00 */
[----:B------:R-:W-:-:S04]  /*0220*/  IMAD.HI R2, R16, 0x71625345, RZ ;  /* 0x7162534510027827 */ /* 0x000fc800078e02ff */
[----:B------:R-:W-:-:S04]  /*0230*/  IMAD.HI R18, R17, 0x78787879, RZ ;  /* 0x7878787911127827 */ /* 0x000fc800078e02ff */
[----:B------:R-:W-:Y:S02]  /*0240*/  IMAD R3, R4, -0x11, R5 ;  /* 0xffffffef04037824 */ /* 0x000fe400078e0205 */
[----:B------:R-:W-:Y:S02]  /*0250*/  IMAD.IADD R6, R20, 0x1, R0 ;  /* 0x0000000114067824 */ /* 0x000fe400078e0200 */
[----:B------:R-:W-:Y:S01]  /*0260*/  IMAD.IADD R12, R0, 0x1, R21 ;  /* 0x00000001000c7824 */ /* 0x000fe200078e0215 */
[----:B------:R-:W-:Y:S01]  /*0270*/  SHF.R.U32.HI R19, RZ, 0x1f, R2 ;  /* 0x0000001fff137819 */ /* 0x000fe20000011602 */
[C---:B------:R-:W-:Y:S01]  /*0280*/  IMAD R13, R3.reuse, 0x4ec0, R6 ;  /* 0x00004ec0030d7824 */ /* 0x040fe200078e0206 */
[----:B------:R-:W-:Y:S01]  /*0290*/  SHF.R.U32.HI R23, RZ, 0x1f, R18 ;  /* 0x0000001fff177819 */ /* 0x000fe20000011612 */
[----:B------:R-:W-:Y:S01]  /*02a0*/  IMAD R15, R3, 0x4ec0, R12 ;  /* 0x00004ec0030f7824 */ /* 0x000fe200078e020c */
[----:B------:R-:W-:Y:S01]  /*02b0*/  CS2R R4, SRZ ;  /* 0x0000000000047805 */ /* 0x000fe2000001ff00 */
[----:B------:R-:W-:Y:S01]  /*02c0*/  IMAD R22, R17, -0x11, R16 ;  /* 0xffffffef11167824 */ /* 0x000fe200078e0210 */
[----:B------:R-:W-:Y:S01]  /*02d0*/  CS2R R6, SRZ ;  /* 0x0000000000067805 */ /* 0x000fe2000001ff00 */
[----:B--2---:R-:W-:Y:S01]  /*02e0*/  IMAD.WIDE R12, R13, 0x4, R24 ;  /* 0x000000040d0c7825 */ /* 0x004fe200078e0218 */
[----:B------:R-:W-:-:S02]  /*02f0*/  LEA.HI.SX32 R19, R2, R19, 0x19 ;  /* 0x0000001302137211 */ /* 0x000fc400078fcaff */
[----:B------:R-:W-:Y:S01]  /*0300*/  LEA.HI R18, R18, R23, RZ, 0x1d ;  /* 0x0000001712127211 */ /* 0x000fe200078fe8ff */
[----:B------:R-:W-:Y:S01]  /*0310*/  IMAD.WIDE R14, R15, 0x4, R24 ;  /* 0x000000040f0e7825 */ /* 0x000fe200078e0218 */
[----:B------:R1:W2:Y:S03]  /*0320*/  @P1 LDG.E.EL.128 R8, desc[UR6][R12.64] ;  /* 0x000000060c081981 */ /* 0x0002a6000c2e1d00 */
[----:B------:R-:W-:Y:S01]  /*0330*/  IMAD R22, R22, 0x240, RZ ;  /* 0x0000024016167824 */ /* 0x000fe200078e02ff */
[----:B------:R3:W2:Y:S01]  /*0340*/  @P1 LDG.E.EL.128 R4, desc[UR6][R14.64] ;  /* 0x000000060e041981 */ /* 0x0006a2000c2e1d00 */
[----:B------:R-:W-:Y:S01]  /*0350*/  IMAD R2, R18, -0x11, R17 ;  /* 0xffffffef12027824 */ /* 0x000fe200078e0211 */
[----:B------:R-:W-:Y:S01]  /*0360*/  ISETP.LT.AND P0, PT, R16, 0x484, !P0 ;  /* 0x000004841000780c */ /* 0x000fe20004701270 */
[----:B------:R-:W-:Y:S01]  /*0370*/  IMAD R19, R19, 0x56220, R22 ;  /* 0x0005622013137824 */ /* 0x000fe200078e0216 */
[----:B------:R-:W-:-:S03]  /*0380*/  CS2R R16, SRZ ;  /* 0x0000000000107805 */ /* 0x000fc6000001ff00 */
[----:B------:R-:W-:Y:S01]  /*0390*/  IMAD R2, R2, 0x4ec0, R19 ;  /* 0x00004ec002027824 */ /* 0x000fe200078e0213 */
[----:B------:R-:W-:-:S03]  /*03a0*/  CS2R R18, SRZ ;  /* 0x0000000000127805 */ /* 0x000fc6000001ff00 */
[----:B-1----:R-:W-:-:S04]  /*03b0*/  IMAD.IADD R13, R20, 0x1, R2 ;  /* 0x00000001140d7824 */ /* 0x002fc800078e0202 */
[----:B------:R-:W-:Y:S01]  /*03c0*/  IMAD.WIDE R12, R13, 0x4, R24 ;  /* 0x000000040d0c7825 */ /* 0x000fe200078e0218 */
[----:B---3--:R-:W-:-:S03]  /*03d0*/  CS2R R14, SRZ ;  /* 0x00000000000e7805 */ /* 0x008fc6000001ff00 */
[----:B------:R-:W-:Y:S01]  /*03e0*/  IMAD.IADD R23, R2, 0x1, R21 ;  /* 0x0000000102177824 */ /* 0x000fe200078e0215 */
[----:B------:R1:W3:Y:S03]  /*03f0*/  @P0 LDG.E.EL.128 R16, desc[UR6][R12.64] ;  /* 0x000000060c100981 */ /* 0x0002e6000c2e1d00 */
[----:B------:R-:W-:Y:S01]  /*0400*/  IMAD.WIDE R22, R23, 0x4, R24 ;  /* 0x0000000417167825 */ /* 0x000fe200078e0218 */
[----:B-1----:R-:W-:-:S06]  /*0410*/  CS2R R12, SRZ ;  /* 0x00000000000c7805 */ /* 0x002fcc000001ff00 */
[----:B------:R1:W3:Y:S01]  /*0420*/  @P0 LDG.E.EL.128 R12, desc[UR6][R22.64] ;  /* 0x00000006160c0981 */ /* 0x0002e2000c2e1d00 */
[----:B------:R-:W-:-:S04]  /*0430*/  VIADD R21, R20, 0x240 ;  /* 0x0000024014157836 */ /* 0x000fc80000000000 */
[----:B-1----:R-:W-:-:S04]  /*0440*/  IMAD.IADD R23, R2, 0x1, R21 ;  /* 0x0000000102177824 */ /* 0x002fc800078e0215 */
[----:B------:R-:W-:Y:S01]  /*0450*/  IMAD.WIDE R22, R23, 0x4, R24 ;  /* 0x0000000417167825 */ /* 0x000fe200078e0218 */
[C---:B--2---:R-:W-:Y:S02]  /*0460*/  FSETP.GT.AND P2, PT, R4.reuse, R8, PT ;  /* 0x000000080400720b */ /* 0x044fe40003f44000 */
[----:B------:R-:W-:Y:S02]  /*0470*/  FSETP.NAN.AND P3, PT, R4, R4, PT ;  /* 0x000000040400720b */ /* 0x000fe40003f68000 */
[C---:B------:R-:W-:Y:S02]  /*0480*/  FSETP.GT.AND P4, PT, R5.reuse, R9, PT ;  /* 0x000000090500720b */ /* 0x040fe40003f84000 */
[----:B------:R-:W-:-:S07]  /*0490*/  FSETP.NAN.AND P5, PT, R5, R5, PT ;  /* 0x000000050500720b */ /* 0x000fce0003fa8000 */
[----:B------:R-:W-:Y:S02]  /*04a0*/  @!P2 FSEL R4, R4, R8, P3 ;  /* 0x000000080404a208 */ /* 0x000fe40001800000 */
[C---:B------:R-:W-:Y:S02]  /*04b0*/  FSETP.GT.AND P2, PT, R6.reuse, R10, PT ;  /* 0x0000000a0600720b */ /* 0x040fe40003f44000 */
[----:B------:R-:W-:Y:S02]  /*04c0*/  FSETP.GT.AND P3, PT, R7, R11, PT ;  /* 0x0000000b0700720b */ /* 0x000fe40003f64000 */
[----:B------:R-:W-:Y:S02]  /*04d0*/  @!P4 FSEL R5, R5, R9, P5 ;  /* 0x000000090505c208 */ /* 0x000fe40002800000 */
[----:B------:R-:W-:-:S07]  /*04e0*/  FSETP.NAN.AND P6, PT, R6, R6, PT ;  /* 0x000000060600720b */ /* 0x000fce0003fc8000 */
[----:B------:R-:W-:Y:S02]  /*04f0*/  @!P2 FSEL R6, R6, R10, P6 ;  /* 0x0000000a0606a208 */ /* 0x000fe40003000000 */
[----:B------:R-:W-:Y:S02]  /*0500*/  FSETP.NAN.AND P2, PT, R7, R7, PT ;  /* 0x000000070700720b */ /* 0x000fe40003f48000 */
[----:B---3--:R-:W-:Y:S02]  /*0510*/  FSETP.GT.AND P5, PT, R13, R17, PT ;  /* 0x000000110d00720b */ /* 0x008fe40003fa4000 */
[----:B------:R-:W-:Y:S02]  /*0520*/  FSETP.GT.AND P4, PT, R12, R16, PT ;  /* 0x000000100c00720b */ /* 0x000fe40003f84000 */
[----:B------:R-:W-:Y:S01]  /*0530*/  @!P3 FSEL R7, R7, R11, P2 ;  /* 0x0000000b0707b208 */ /* 0x000fe20001000000 */
[----:B------:R-:W-:Y:S01]  /*0540*/  IMAD.IADD R10, R0, 0x1, R21 ;  /* 0x00000001000a7824 */ /* 0x000fe200078e0215 */
[----:B------:R-:W-:-:S02]  /*0550*/  FSETP.NAN.AND P3, PT, R13, R13, PT ;  /* 0x0000000d0d00720b */ /* 0x000fc40003f68000 */
[----:B------:R-:W-:Y:S02]  /*0560*/  FSETP.NAN.AND P2, PT, R12, R12, PT ;  /* 0x0000000c0c00720b */ /* 0x000fe40003f48000 */
[----:B------:R-:W-:-:S03]  /*0570*/  CS2R R8, SRZ ;  /* 0x0000000000087805 */ /* 0x000fc6000001ff00 */
[----:B------:R-:W-:Y:S01]  /*0580*/  @!P5 FSEL R13, R13, R17, P3 ;  /* 0x000000110d0dd208 */ /* 0x000fe20001800000 */
[----:B------:R-:W-:Y:S01]  /*0590*/  IMAD R17, R3, 0x4ec0, R10 ;  /* 0x00004ec003117824 */ /* 0x000fe200078e020a */
[----:B------:R-:W-:Y:S02]  /*05a0*/  @!P4 FSEL R12, R12, R16, P2 ;  /* 0x000000100c0cc208 */ /* 0x000fe40001000000 */
[----:B------:R-:W-:Y:S01]  /*05b0*/  CS2R R10, SRZ ;  /* 0x00000000000a7805 */ /* 0x000fe2000001ff00 */
[----:B------:R-:W-:Y:S01]  /*05c0*/  IMAD.WIDE R16, R17, 0x4, R24 ;  /* 0x0000000411107825 */ /* 0x000fe200078e0218 */
[----:B------:R-:W-:-:S04]  /*05d0*/  FSETP.GT.AND P4, PT, R14, R18, PT ;  /* 0x000000120e00720b */ /* 0x000fc80003f84000 */
[----:B------:R1:W2:Y:S01]  /*05e0*/  @P1 LDG.E.EL.128 R8, desc[UR6][R16.64] ;  /* 0x0000000610081981 */ /* 0x0002a2000c2e1d00 */
[----:B------:R-:W-:Y:S02]  /*05f0*/  FSETP.GT.AND P3, PT, R15, R19, PT ;  /* 0x000000130f00720b */ /* 0x000fe40003f64000 */
[----:B------:R-:W-:-:S06]  /*0600*/  FSETP.NAN.AND P5, PT, R14, R14, PT ;  /* 0x0000000e0e00720b */ /* 0x000fcc0003fa8000 */
[----:B------:R-:W-:Y:S02]  /*0610*/  @!P4 FSEL R14, R14, R18, P5 ;  /* 0x000000120e0ec208 */ /* 0x000fe40002800000 */
[C---:B------:R-:W-:Y:S02]  /*0620*/  FSETP.NAN.AND P4, PT, R15.reuse, R15, PT ;  /* 0x0000000f0f00720b */ /* 0x040fe40003f88000 */
[----:B-1----:R-:W-:Y:S02]  /*0630*/  CS2R R16, SRZ ;  /* 0x0000000000107805 */ /* 0x002fe4000001ff00 */
[----:B------:R-:W-:Y:S02]  /*0640*/  @!P3 FSEL R15, R15, R19, P4 ;  /* 0x000000130f0fb208 */ /* 0x000fe40002000000 */
[----:B------:R-:W-:-:S06]  /*0650*/  CS2R R18, SRZ ;  /* 0x0000000000127805 */ /* 0x000fcc000001ff00 */
[----:B------:R1:W3:Y:S01]  /*0660*/  @P0 LDG.E.EL.128 R16, desc[UR6][R22.64] ;  /* 0x0000000616100981 */ /* 0x0002e2000c2e1d00 */
[----:B------:R-:W-:-:S04]  /*0670*/  VIADD R21, R20, 0x2760 ;  /* 0x0000276014157836 */ /* 0x000fc80000000000 */
[----:B-1----:R-:W-:-:S04]  /*0680*/  IMAD.IADD R23, R2, 0x1, R21 ;  /* 0x0000000102177824 */ /* 0x002fc800078e0215 */
[----:B------:R-:W-:Y:S01]  /*0690*/  IMAD.WIDE R22, R23, 0x4, R24 ;  /* 0x0000000417167825 */ /* 0x000fe200078e0218 */
[-C--:B--2---:R-:W-:Y:S02]  /*06a0*/  FSETP.NAN.AND P2, PT, R8, R8.reuse, PT ;  /* 0x000000080800720b */ /* 0x084fe40003f48000 */
[----:B------:R-:W-:Y:S02]  /*06b0*/  FSETP.GEU.AND P5, PT, R4, R8, PT ;  /* 0x000000080400720b */ /* 0x000fe40003fae000 */
[----:B------:R-:W-:Y:S02]  /*06c0*/  FSETP.NAN.AND P4, PT, R9, R9, PT ;  /* 0x000000090900720b */ /* 0x000fe40003f88000 */
[----:B------:R-:W-:-:S07]  /*06d0*/  FSETP.NAN.AND P3, PT, R11, R11, PT ;  /* 0x0000000b0b00720b */ /* 0x000fce0003f68000 */
[----:B------:R-:W-:Y:S02]  /*06e0*/  @!P2 FSEL R8, R8, R4, !P5 ;  /* 0x000000040808a208 */ /* 0x000fe40006800000 */
[-C--:B------:R-:W-:Y:S02]  /*06f0*/  FSETP.NAN.AND P2, PT, R10, R10.reuse, PT ;  /* 0x0000000a0a00720b */ /* 0x080fe40003f48000 */
[----:B------:R-:W-:Y:S02]  /*0700*/  FSETP.GEU.AND P5, PT, R5, R9, PT ;  /* 0x000000090500720b */ /* 0x000fe40003fae000 */
[----:B------:R-:W-:Y:S02]  /*0710*/  FSETP.GEU.AND P6, PT, R6, R10, PT ;  /* 0x0000000a0600720b */ /* 0x000fe40003fce000 */
[----:B------:R-:W-:Y:S02]  /*0720*/  @!P4 FSEL R9, R9, R5, !P5 ;  /* 0x000000050909c208 */ /* 0x000fe40006800000 */
[----:B---3--:R-:W-:-:S02]  /*0730*/  FSETP.NAN.AND P5, PT, R17, R17, PT ;  /* 0x000000111100720b */ /* 0x008fc40003fa8000 */
[----:B------:R-:W-:-:S03]  /*0740*/  FSETP.NAN.AND P4, PT, R16, R16, PT ;  /* 0x000000101000720b */ /* 0x000fc60003f88000 */
[----:B------:R-:W-:Y:S02]  /*0750*/  @!P2 FSEL R10, R10, R6, !P6 ;  /* 0x000000060a0aa208 */ /* 0x000fe40007000000 */
[----:B------:R-:W-:Y:S01]  /*0760*/  FSETP.GEU.AND P2, PT, R7, R11, PT ;  /* 0x0000000b0700720b */ /* 0x000fe20003f4e000 */
[----:B------:R-:W-:-:S03]  /*0770*/  IMAD.IADD R6, R0, 0x1, R21 ;  /* 0x0000000100067824 */ /* 0x000fc600078e0215 */
[----:B------:R-:W-:Y:S02]  /*0780*/  @!P3 FSEL R11, R11, R7, !P2 ;  /* 0x000000070b0bb208 */ /* 0x000fe40005000000 */
[----:B------:R-:W-:Y:S02]  /*0790*/  FSETP.GEU.AND P3, PT, R13, R17, PT ;  /* 0x000000110d00720b */ /* 0x000fe40003f6e000 */
[----:B------:R-:W-:Y:S02]  /*07a0*/  FSETP.GEU.AND P2, PT, R12, R16, PT ;  /* 0x000000100c00720b */ /* 0x000fe40003f4e000 */
[----:B------:R-:W-:Y:S01]  /*07b0*/  @!P5 FSEL R17, R17, R13, !P3 ;  /* 0x0000000d1111d208 */ /* 0x000fe20005800000 */
[----:B------:R-:W-:Y:S01]  /*07c0*/  IMAD R13, R3, 0x4ec0, R6 ;  /* 0x00004ec0030d7824 */ /* 0x000fe200078e0206 */
[----:B------:R-:W-:Y:S02]  /*07d0*/  @!P4 FSEL R16, R16, R12, !P2 ;  /* 0x0000000c1010c208 */ /* 0x000fe40005000000 */
[----:B------:R-:W-:-:S02]  /*07e0*/  CS2R R4, SRZ ;  /* 0x0000000000047805 */ /* 0x000fc4000001ff00 */
[----:B------:R-:W-:Y:S01]  /*07f0*/  CS2R R6, SRZ ;  /* 0x0000000000067805 */ /* 0x000fe2000001ff00 */
[----:B------:R-:W-:Y:S01]  /*0800*/  IMAD.WIDE R12, R13, 0x4, R24 ;  /* 0x000000040d0c7825 */ /* 0x000fe200078e0218 */
[----:B------:R-:W-:-:S04]  /*0810*/  FSETP.NAN.AND P4, PT, R18, R18, PT ;  /* 0x000000121200720b */ /* 0x000fc80003f88000 */
[----:B------:R1:W2:Y:S01]  /*0820*/  @P1 LDG.E.EL.128 R4, desc[UR6][R12.64] ;  /* 0x000000060c041981 */ /* 0x0002a2000c2e1d00 */
[----:B------:R-:W-:Y:S02]  /*0830*/  FSETP.NAN.AND P3, PT, R19, R19, PT ;  /* 0x000000131300720b */ /* 0x000fe40003f68000 */
[----:B------:R-:W-:-:S06]  /*0840*/  FSETP.GEU.AND P5, PT, R14, R18, PT ;  /* 0x000000120e00720b */ /* 0x000fcc0003fae000 */
[----:B------:R-:W-:Y:S02]  /*0850*/  @!P4 FSEL R18, R18, R14, !P5 ;  /* 0x0000000e1212c208 */ /* 0x000fe40006800000 */
[----:B------:R-:W-:Y:S02]  /*0860*/  FSETP.GEU.AND P4, PT, R15, R19, PT ;  /* 0x000000130f00720b */ /* 0x000fe40003f8e000 */
[----:B-1----:R-:W-:Y:S02]  /*0870*/  CS2R R12, SRZ ;  /* 0x00000000000c7805 */ /* 0x002fe4000001ff00 */
[----:B------:R-:W-:Y:S02]  /*0880*/  @!P3 FSEL R19, R19, R15, !P4 ;  /* 0x0000000f1313b208 */ /* 0x000fe40006000000 */
        /* <DEDUP_REMOVED lines=99> */
[----:B------:R-:W-:-:S05]  /*0ec0*/  IMAD.WIDE R16, R17, 0x4, R24 ;  /* 0x0000000411107825 */ /* 0x000fca00078e0218 */
[----:B------:R1:W2:Y:S01]  /*0ed0*/  @P1 LDG.E.EL.128 R8, desc[UR6][R16.64] ;  /* 0x0000000610081981 */ /* 0x0002a2000c2e1d00 */
[-C--:B------:R-:W-:Y:S02]  /*0ee0*/  FSETP.NAN.AND P4, PT, R14, R14.reuse, PT ;  /* 0x0000000e0e00720b */ /* 0x080fe40003f88000 */
[----:B------:R-:W-:Y:S02]  /*0ef0*/  FSETP.NAN.AND P3, PT, R15, R15, PT ;  /* 0x0000000f0f00720b */ /* 0x000fe40003f68000 */
[----:B------:R-:W-:-:S09]  /*0f00*/  FSETP.GEU.AND P5, PT, R18, R14, PT ;  /* 0x0000000e1200720b */ /* 0x000fd20003fae000 */
[----:B------:R-:W-:Y:S02]  /*0f10*/  @!P4 FSEL R14, R14, R18, !P5 ;  /* 0x000000120e0ec208 */ /* 0x000fe40006800000 */
[----:B------:R-:W-:Y:S02]  /*0f20*/  FSETP.GEU.AND P4, PT, R19, R15, PT ;  /* 0x0000000f1300720b */ /* 0x000fe40003f8e000 */
[----:B-1----:R-:W-:Y:S02]  /*0f30*/  CS2R R16, SRZ ;  /* 0x0000000000107805 */ /* 0x002fe4000001ff00 */
[----:B------:R-:W-:Y:S02]  /*0f40*/  @!P3 FSEL R15, R15, R19, !P4 ;  /* 0x000000130f0fb208 */ /* 0x000fe40006000000 */
[----:B------:R-:W-:-:S06]  /*0f50*/  CS2R R18, SRZ ;  /* 0x0000000000127805 */ /* 0x000fcc000001ff00 */
[----:B------:R1:W3:Y:S01]  /*0f60*/  @P0 LDG.E.EL.128 R16, desc[UR6][R22.64] ;  /* 0x0000000616100981 */ /* 0x0002e2000c2e1d00 */
[C---:B------:R-:W-:Y:S02]  /*0f70*/  VIADD R21, R20.reuse, 0x4fe0 ;  /* 0x00004fe014157836 */ /* 0x040fe40000000000 */
[----:B------:R-:W-:Y:S02]  /*0f80*/  VIADD R20, R20, 0x5100 ;  /* 0x0000510014147836 */ /* 0x000fe40000000000 */
[C---:B------:R-:W-:Y:S02]  /*0f90*/  IMAD.IADD R27, R2.reuse, 0x1, R21 ;  /* 0x00000001021b7824 */ /* 0x040fe400078e0215 */
[----:B------:R-:W-:Y:S01]  /*0fa0*/  IMAD.IADD R2, R2, 0x1, R20 ;  /* 0x0000000102027824 */ /* 0x000fe200078e0214 */
[----:B--2---:R-:W-:Y:S02]  /*0fb0*/  FSETP.NAN.AND P2, PT, R8, R8, PT ;  /* 0x000000080800720b */ /* 0x004fe40003f48000 */
[----:B------:R-:W-:-:S02]  /*0fc0*/  FSETP.NAN.AND P3, PT, R9, R9, PT ;  /* 0x000000090900720b */ /* 0x000fc40003f68000 */
[----:B------:R-:W-:Y:S02]  /*0fd0*/  FSETP.GEU.AND P5, PT, R4, R8, PT ;  /* 0x000000080400720b */ /* 0x000fe40003fae000 */
[----:B------:R-:W-:-:S07]  /*0fe0*/  FSETP.GEU.AND P4, PT, R5, R9, PT ;  /* 0x000000090500720b */ /* 0x000fce0003f8e000 */
[----:B------:R-:W-:Y:S02]  /*0ff0*/  @!P2 FSEL R8, R8, R4, !P5 ;  /* 0x000000040808a208 */ /* 0x000fe40006800000 */
[-C--:B------:R-:W-:Y:S02]  /*1000*/  FSETP.NAN.AND P2, PT, R10, R10.reuse, PT ;  /* 0x0000000a0a00720b */ /* 0x080fe40003f48000 */
[----:B------:R-:W-:Y:S02]  /*1010*/  @!P3 FSEL R9, R9, R5, !P4 ;  /* 0x000000050909b208 */ /* 0x000fe40006000000 */
[----:B------:R-:W-:Y:S02]  /*1020*/  FSETP.NAN.AND P4, PT, R11, R11, PT ;  /* 0x0000000b0b00720b */ /* 0x000fe40003f88000 */
[----:B------:R-:W-:Y:S01]  /*1030*/  FSETP.GEU.AND P5, PT, R6, R10, PT ;  /* 0x0000000a0600720b */ /* 0x000fe20003fae000 */
[----:B------:R-:W-:-:S06]  /*1040*/  IMAD.IADD R4, R0, 0x1, R21 ;  /* 0x0000000100047824 */ /* 0x000fcc00078e0215 */
[----:B------:R-:W-:Y:S02]  /*1050*/  @!P2 FSEL R10, R10, R6, !P5 ;  /* 0x000000060a0aa208 */ /* 0x000fe40006800000 */
[----:B------:R-:W-:Y:S01]  /*1060*/  FSETP.GEU.AND P2, PT, R7, R11, PT ;  /* 0x0000000b0700720b */ /* 0x000fe20003f4e000 */
[----:B-1----:R-:W-:Y:S01]  /*1070*/  IMAD R23, R3, 0x4ec0, R4 ;  /* 0x00004ec003177824 */ /* 0x002fe200078e0204 */
[----:B------:R-:W-:Y:S02]  /*1080*/  CS2R R4, SRZ ;  /* 0x0000000000047805 */ /* 0x000fe4000001ff00 */
[----:B------:R-:W-:Y:S02]  /*1090*/  @!P4 FSEL R11, R11, R7, !P2 ;  /* 0x000000070b0bc208 */ /* 0x000fe40005000000 */
[----:B------:R-:W-:Y:S01]  /*10a0*/  CS2R R6, SRZ ;  /* 0x0000000000067805 */ /* 0x000fe2000001ff00 */
[----:B------:R-:W-:-:S05]  /*10b0*/  IMAD.WIDE R22, R23, 0x4, R24 ;  /* 0x0000000417167825 */ /* 0x000fca00078e0218 */
[----:B------:R1:W2:Y:S01]  /*10c0*/  @P1 LDG.E.EL.128 R4, desc[UR6][R22.64] ;  /* 0x0000000616041981 */ /* 0x0002a2000c2e1d00 */
[-C--:B---3--:R-:W-:Y:S02]  /*10d0*/  FSETP.NAN.AND P3, PT, R16, R16.reuse, PT ;  /* 0x000000101000720b */ /* 0x088fe40003f68000 */
[-C--:B------:R-:W-:Y:S02]  /*10e0*/  FSETP.NAN.AND P2, PT, R17, R17.reuse, PT ;  /* 0x000000111100720b */ /* 0x080fe40003f48000 */
[----:B------:R-:W-:Y:S02]  /*10f0*/  FSETP.GEU.AND P5, PT, R12, R16, PT ;  /* 0x000000100c00720b */ /* 0x000fe40003fae000 */
[----:B------:R-:W-:Y:S01]  /*1100*/  FSETP.GEU.AND P4, PT, R13, R17, PT ;  /* 0x000000110d00720b */ /* 0x000fe20003f8e000 */
[----:B------:R-:W-:Y:S01]  /*1110*/  IMAD.IADD R0, R0, 0x1, R20 ;  /* 0x0000000100007824 */ /* 0x000fe200078e0214 */
[----:B------:R-:W-:Y:S02]  /*1120*/  CS2R R20, SRZ ;  /* 0x0000000000147805 */ /* 0x000fe4000001ff00 */
[----:B-1----:R-:W-:-:S03]  /*1130*/  CS2R R22, SRZ ;  /* 0x0000000000167805 */ /* 0x002fc6000001ff00 */
[----:B------:R-:W-:Y:S02]  /*1140*/  @!P3 FSEL R16, R16, R12, !P5 ;  /* 0x0000000c1010b208 */ /* 0x000fe40006800000 */
[----:B------:R-:W-:Y:S01]  /*1150*/  @!P2 FSEL R17, R17, R13, !P4 ;  /* 0x0000000d1111a208 */ /* 0x000fe20006000000 */
[----:B------:R-:W-:-:S05]  /*1160*/  IMAD.WIDE R12, R27, 0x4, R24 ;  /* 0x000000041b0c7825 */ /* 0x000fca00078e0218 */
[----:B------:R1:W3:Y:S01]  /*1170*/  @P0 LDG.E.EL.128 R20, desc[UR6][R12.64] ;  /* 0x000000060c140981 */ /* 0x0002e2000c2e1d00 */
[----:B------:R-:W-:Y:S01]  /*1180*/  IMAD R3, R3, 0x4ec0, R0 ;  /* 0x00004ec003037824 */ /* 0x000fe200078e0200 */
[----:B------:R-:W-:Y:S02]  /*1190*/  CS2R R26, SRZ ;  /* 0x00000000001a7805 */ /* 0x000fe4000001ff00 */
[----:B------:R-:W-:Y:S02]  /*11a0*/  FSETP.NAN.AND P3, PT, R18, R18, PT ;  /* 0x000000121200720b */ /* 0x000fe40003f68000 */
[----:B------:R-:W-:Y:S01]  /*11b0*/  FSETP.NAN.AND P2, PT, R19, R19, PT ;  /* 0x000000131300720b */ /* 0x000fe20003f48000 */
[----:B-1----:R-:W-:-:S04]  /*11c0*/  IMAD.WIDE R12, R3, 0x4, R24 ;  /* 0x00000004030c7825 */ /* 0x002fc800078e0218 */
[----:B------:R-:W-:Y:S01]  /*11d0*/  IMAD.WIDE R2, R2, 0x4, R24 ;  /* 0x0000000402027825 */ /* 0x000fe200078e0218 */
[----:B------:R-:W-:Y:S02]  /*11e0*/  CS2R R24, SRZ ;  /* 0x0000000000187805 */ /* 0x000fe4000001ff00 */
[----:B------:R-:W-:-:S04]  /*11f0*/  FSETP.GEU.AND P5, PT, R14, R18, PT ;  /* 0x000000120e00720b */ /* 0x000fc80003fae000 */
[----:B------:R1:W4:Y:S01]  /*1200*/  @P1 LDG.E.EL.128 R24, desc[UR6][R12.64] ;  /* 0x000000060c181981 */ /* 0x000322000c2e1d00 */
[----:B------:R-:W-:Y:S02]  /*1210*/  FSETP.GEU.AND P4, PT, R15, R19, PT ;  /* 0x000000130f00720b */ /* 0x000fe40003f8e000 */
[----:B------:R-:W-:Y:S02]  /*1220*/  @!P3 FSEL R18, R18, R14, !P5 ;  /* 0x0000000e1212b208 */ /* 0x000fe40006800000 */
[----:B------:R-:W-:Y:S02]  /*1230*/  @!P2 FSEL R19, R19, R15, !P4 ;  /* 0x0000000f1313a208 */ /* 0x000fe40006000000 */
[----:B------:R-:W-:Y:S02]  /*1240*/  CS2R R14, SRZ ;  /* 0x00000000000e7805 */ /* 0x000fe4000001ff00 */
[----:B-1----:R-:W-:-:S06]  /*1250*/  CS2R R12, SRZ ;  /* 0x00000000000c7805 */ /* 0x002fcc000001ff00 */
[----:B------:R1:W5:Y:S01]  /*1260*/  @P0 LDG.E.EL.128 R12, desc[UR6][R2.64] ;  /* 0x00000006020c0981 */ /* 0x000362000c2e1d00 */
[----:B------:R-:W1:Y:S01]  /*1270*/  S2UR UR5, SR_CgaCtaId ;  /* 0x00000000000579c3 */ /* 0x000e620000008800 */
[----:B------:R-:W-:Y:S02]  /*1280*/  UMOV UR4, 0x400 ;  /* 0x0000040000047882 */ /* 0x000fe40000000000 */
[----:B01----:R-:W-:Y:S01]  /*1290*/  UPRMT UR4, UR5, 0x654, UR4 ;  /* 0x0000065405047896 */ /* 0x003fe20008000004 */
[-C--:B--2---:R-:W-:Y:S02]  /*12a0*/  FSETP.NAN.AND P3, PT, R4, R4.reuse, PT ;  /* 0x000000040400720b */ /* 0x084fe40003f68000 */
[----:B------:R-:W-:Y:S02]  /*12b0*/  FSETP.NAN.AND P1, PT, R5, R5, PT ;  /* 0x000000050500720b */ /* 0x000fe40003f28000 */
[----:B------:R-:W-:Y:S02]  /*12c0*/  FSETP.GEU.AND P5, PT, R8, R4, PT ;  /* 0x000000040800720b */ /* 0x000fe40003fae000 */
[----:B------:R-:W-:-:S07]  /*12d0*/  FSETP.NAN.AND P0, PT, R7, R7, PT ;  /* 0x000000070700720b */ /* 0x000fce0003f08000 */
[----:B------:R-:W-:Y:S02]  /*12e0*/  @!P3 FSEL R4, R4, R8, !P5 ;  /* 0x000000080404b208 */ /* 0x000fe40006800000 */
[----:B------:R-:W0:Y:S01]  /*12f0*/  S2R R8, SR_TID.X ;  /* 0x0000000000087919 */ /* 0x000e220000002100 */
[----:B------:R-:W-:Y:S02]  /*1300*/  FSETP.GEU.AND P3, PT, R9, R5, PT ;  /* 0x000000050900720b */ /* 0x000fe40003f6e000 */
[----:B------:R-:W-:Y:S02]  /*1310*/  FSETP.NAN.AND P2, PT, R6, R6, PT ;  /* 0x000000060600720b */ /* 0x000fe40003f48000 */
[----:B------:R-:W-:Y:S02]  /*1320*/  @!P1 FSEL R5, R5, R9, !P3 ;  /* 0x0000000905059208 */ /* 0x000fe40005800000 */
[----:B------:R-:W1:Y:S01]  /*1330*/  S2R R9, SR_TID.X ;  /* 0x0000000000097919 */ /* 0x000e620000002100 */
[----:B------:R-:W-:-:S02]  /*1340*/  FSETP.GEU.AND P1, PT, R11, R7, PT ;  /* 0x000000070b00720b */ /* 0x000fc40003f2e000 */
[----:B------:R-:W-:Y:S02]  /*1350*/  FSETP.GEU.AND P4, PT, R10, R6, PT ;  /* 0x000000060a00720b */ /* 0x000fe40003f8e000 */
[----:B------:R-:W-:Y:S02]  /*1360*/  @!P0 FSEL R7, R7, R11, !P1 ;  /* 0x0000000b07078208 */ /* 0x000fe40004800000 */
[----:B---3--:R-:W-:Y:S02]  /*1370*/  FSETP.NAN.AND P0, PT, R20, R20, PT ;  /* 0x000000141400720b */ /* 0x008fe40003f08000 */
[----:B------:R-:W-:Y:S02]  /*1380*/  @!P2 FSEL R6, R6, R10, !P4 ;  /* 0x0000000a0606a208 */ /* 0x000fe40006000000 */
[----:B------:R-:W-:Y:S02]  /*1390*/  FSETP.NAN.AND P1, PT, R21, R21, PT ;  /* 0x000000151500720b */ /* 0x000fe40003f28000 */
[----:B------:R-:W-:-:S02]  /*13a0*/  FSETP.NAN.AND P3, PT, R22, R22, PT ;  /* 0x000000161600720b */ /* 0x000fc40003f68000 */
[----:B------:R-:W-:Y:S02]  /*13b0*/  FSETP.NAN.AND P2, PT, R23, R23, PT ;  /* 0x000000171700720b */ /* 0x000fe40003f48000 */
[----:B------:R-:W-:Y:S02]  /*13c0*/  FSETP.GEU.AND P4, PT, R16, R20, PT ;  /* 0x000000141000720b */ /* 0x000fe40003f8e000 */
[----:B------:R-:W-:Y:S02]  /*13d0*/  FSETP.GEU.AND P5, PT, R18, R22, PT ;  /* 0x000000161200720b */ /* 0x000fe40003fae000 */
[----:B------:R-:W-:Y:S02]  /*13e0*/  @!P0 FSEL R20, R20, R16, !P4 ;  /* 0x0000001014148208 */ /* 0x000fe40006000000 */
[----:B----4-:R-:W-:Y:S02]  /*13f0*/  FSETP.NAN.AND P0, PT, R24, R24, PT ;  /* 0x000000181800720b */ /* 0x010fe40003f08000 */
[----:B------:R-:W-:-:S02]  /*1400*/  FSETP.GEU.AND P4, PT, R17, R21, PT ;  /* 0x000000151100720b */ /* 0x000fc40003f8e000 */
[----:B------:R-:W-:Y:S01]  /*1410*/  FSETP.GEU.AND P6, PT, R19, R23, PT ;  /* 0x000000171300720b */ /* 0x000fe20003fce000 */
[----:B0-----:R-:W-:Y:S01]  /*1420*/  IMAD.SHL.U32 R0, R8, 0x4, RZ ;  /* 0x0000000408007824 */ /* 0x001fe200078e00ff */
[----:B------:R-:W-:Y:S02]  /*1430*/  @!P1 FSEL R21, R21, R17, !P4 ;  /* 0x0000001115159208 */ /* 0x000fe40006000000 */
[----:B------:R-:W-:Y:S02]  /*1440*/  @!P3 FSEL R22, R22, R18, !P5 ;  /* 0x000000121616b208 */ /* 0x000fe40006800000 */
[----:B------:R-:W-:Y:S02]  /*1450*/  @!P2 FSEL R23, R23, R19, !P6 ;  /* 0x000000131717a208 */ /* 0x000fe40007000000 */
[----:B------:R-:W-:Y:S02]  /*1460*/  SHF.R.U32.HI R3, RZ, 0x3, R8 ;  /* 0x00000003ff037819 */ /* 0x000fe40000011608 */
[----:B------:R-:W-:-:S02]  /*1470*/  FSETP.NAN.AND P1, PT, R25, R25, PT ;  /* 0x000000191900720b */ /* 0x000fc40003f28000 */
[----:B------:R-:W-:Y:S02]  /*1480*/  FSETP.NAN.AND P3, PT, R26, R26, PT ;  /* 0x0000001a1a00720b */ /* 0x000fe40003f68000 */
[----:B------:R-:W-:Y:S02]  /*1490*/  FSETP.NAN.AND P2, PT, R27, R27, PT ;  /* 0x0000001b1b00720b */ /* 0x000fe40003f48000 */
[----:B------:R-:W-:Y:S02]  /*14a0*/  SGXT.U32 R3, R3, 0x4 ;  /* 0x000000040303781a */ /* 0x000fe40000000000 */
[----:B------:R-:W-:Y:S02]  /*14b0*/  LOP3.LUT R0, R0, 0x1fc, RZ, 0xc0, !PT ;  /* 0x000001fc00007812 */ /* 0x000fe400078ec0ff */
[----:B------:R-:W-:Y:S02]  /*14c0*/  FSETP.GEU.AND P4, PT, R4, R24, PT ;  /* 0x000000180400720b */ /* 0x000fe40003f8e000 */
[----:B-1----:R-:W-:Y:S01]  /*14d0*/  SHF.R.U32.HI R2, RZ, 0x5, R9 ;  /* 0x00000005ff027819 */ /* 0x002fe20000011609 */
[----:B------:R-:W-:Y:S01]  /*14e0*/  IMAD.IADD R0, R3, 0x1, R0 ;  /* 0x0000000103007824 */ /* 0x000fe200078e0200 */
[----:B------:R-:W-:-:S02]  /*14f0*/  @!P0 SEL R24, R24, R4, !P4 ;  /* 0x0000000418188207 */ /* 0x000fc40006000000 */
[----:B------:R-:W-:Y:S02]  /*1500*/  SGXT.U32 R2, R2, 0x2 ;  /* 0x000000020202781a */ /* 0x000fe40000000000 */
[----:B------:R-:W-:Y:S02]  /*1510*/  FSETP.GEU.AND P4, PT, R5, R25, PT ;  /* 0x000000190500720b */ /* 0x000fe40003f8e000 */
[----:B------:R-:W-:Y:S02]  /*1520*/  FSETP.GEU.AND P5, PT, R6, R26, PT ;  /* 0x0000001a0600720b */ /* 0x000fe40003fae000 */
[----:B------:R-:W-:Y:S02]  /*1530*/  FSETP.GEU.AND P6, PT, R7, R27, PT ;  /* 0x0000001b0700720b */ /* 0x000fe40003fce000 */
[----:B-----5:R-:W-:Y:S02]  /*1540*/  FSETP.NAN.AND P0, PT, R12, R12, PT ;  /* 0x0000000c0c00720b */ /* 0x020fe40003f08000 */
[----:B------:R-:W-:-:S02]  /*1550*/  LOP3.LUT R10, R29, R2, RZ, 0xfc, !PT ;  /* 0x000000021d0a7212 */ /* 0x000fc400078efcff */
[----:B------:R-:W-:Y:S02]  /*1560*/  @!P1 SEL R25, R25, R5, !P4 ;  /* 0x0000000519199207 */ /* 0x000fe40006000000 */
[----:B------:R-:W-:Y:S02]  /*1570*/  @!P3 SEL R26, R26, R6, !P5 ;  /* 0x000000061a1ab207 */ /* 0x000fe40006800000 */
[----:B------:R-:W-:Y:S02]  /*1580*/  @!P2 SEL R27, R27, R7, !P6 ;  /* 0x000000071b1ba207 */ /* 0x000fe40007000000 */
[----:B------:R-:W-:Y:S01]  /*1590*/  LEA R0, R0, UR4, 0x2 ;  /* 0x0000000400007c11 */ /* 0x000fe2000f8e10ff */
[----:B------:R-:W-:Y:S01]  /*15a0*/  IMAD.HI R11, R10, 0x71625345, RZ ;  /* 0x716253450a0b7827 */ /* 0x000fe200078e02ff */
[----:B------:R-:W-:Y:S02]  /*15b0*/  FSETP.GEU.AND P1, PT, R20, R12, PT ;  /* 0x0000000c1400720b */ /* 0x000fe40003f2e000 */
[----:B------:R-:W-:Y:S01]  /*15c0*/  FSETP.NAN.AND P3, PT, R13, R13, PT ;  /* 0x0000000d0d00720b */ /* 0x000fe20003f68000 */
[----:B------:R0:W-:Y:S04]  /*15d0*/  STS [R0], R24 ;  /* 0x0000001800007388 */ /* 0x0001e80000000800 */
[----:B------:R1:W-:Y:S04]  /*15e0*/  STS [R0+0x4], R25 ;  /* 0x0000041900007388 */ /* 0x0003e80000000800 */
[----:B------:R2:W-:Y:S04]  /*15f0*/  STS [R0+0x8], R26 ;  /* 0x0000081a00007388 */ /* 0x0005e80000000800 */
[----:B------:R-:W-:Y:S01]  /*1600*/  STS [R0+0xc], R27 ;  /* 0x00000c1b00007388 */ /* 0x000fe20000000800 */
[----:B------:R-:W-:-:S02]  /*1610*/  LOP3.LUT R16, R8, 0x7f, RZ, 0xc0, !PT ;  /* 0x0000007f08107812 */ /* 0x000fc400078ec0ff */
[----:B------:R-:W-:Y:S02]  /*1620*/  SHF.R.U32.HI R18, RZ, 0x1f, R11 ;  /* 0x0000001fff127819 */ /* 0x000fe4000001160b */
[----:B------:R-:W-:Y:S02]  /*1630*/  LOP3.LUT R28, R28, 0x1f, R9, 0xf8, !PT ;  /* 0x0000001f1c1c7812 */ /* 0x000fe400078ef809 */
[----:B------:R-:W-:Y:S01]  /*1640*/  @!P0 SEL R12, R12, R20, !P1 ;  /* 0x000000140c0c8207 */ /* 0x000fe20004800000 */
[----:B------:R-:W-:Y:S01]  /*1650*/  BAR.SYNC.DEFER_BLOCKING 0x0 ;  /* 0x0000000000007b1d */ /* 0x000fe20000010000 */
[----:B------:R-:W-:Y:S02]  /*1660*/  FSETP.NAN.AND P1, PT, R14, R14, PT ;  /* 0x0000000e0e00720b */ /* 0x000fe40003f28000 */
[----:B------:R-:W-:Y:S02]  /*1670*/  LOP3.LUT R17, R16, 0x100, RZ, 0xfc, !PT ;  /* 0x0000010010117812 */ /* 0x000fe400078efcff */
[----:B------:R-:W-:-:S02]  /*1680*/  LEA.HI.SX32 R11, R11, R18, 0x19 ;  /* 0x000000120b0b7211 */ /* 0x000fc400078fcaff */
[----:B------:R-:W-:Y:S02]  /*1690*/  LOP3.LUT R9, R29, 0x4, R2, 0xfe, !PT ;  /* 0x000000041d097812 */ /* 0x000fe400078efe02 */
[----:B------:R-:W-:Y:S01]  /*16a0*/  ISETP.GE.AND P0, PT, R28, 0x120, PT ;  /* 0x000001201c00780c */ /* 0x000fe20003f06270 */
[----:B0-----:R-:W-:Y:S01]  /*16b0*/  IMAD.IADD R24, R2, 0x1, R16 ;  /* 0x0000000102187824 */ /* 0x001fe200078e0210 */
[----:B------:R-:W-:Y:S02]  /*16c0*/  LOP3.LUT R8, R29, 0x8, R2, 0xfe, !PT ;  /* 0x000000081d087812 */ /* 0x000fe400078efe02 */
[----:B------:R-:W-:Y:S02]  /*16d0*/  LOP3.LUT R7, R29, 0xc, R2, 0xfe, !PT ;  /* 0x0000000c1d077812 */ /* 0x000fe400078efe02 */
[----:B------:R-:W-:Y:S02]  /*16e0*/  LOP3.LUT R6, R29, 0x10, R2, 0xfe, !PT ;  /* 0x000000101d067812 */ /* 0x000fe400078efe02 */
[----:B------:R-:W-:-:S02]  /*16f0*/  LOP3.LUT R5, R29, 0x14, R2, 0xfe, !PT ;  /* 0x000000141d057812 */ /* 0x000fc400078efe02 */
[----:B------:R-:W-:Y:S02]  /*1700*/  LOP3.LUT R4, R29, 0x18, R2, 0xfe, !PT ;  /* 0x000000181d047812 */ /* 0x000fe400078efe02 */
[----:B------:R-:W-:Y:S02]  /*1710*/  FSETP.GEU.AND P4, PT, R21, R13, PT ;  /* 0x0000000d1500720b */ /* 0x000fe40003f8e000 */
[C---:B------:R-:W-:Y:S02]  /*1720*/  LOP3.LUT R3, R16.reuse, 0x80, RZ, 0xfc, !PT ;  /* 0x0000008010037812 */ /* 0x040fe400078efcff */
[----:B------:R-:W-:Y:S02]  /*1730*/  LOP3.LUT R29, R29, 0x1c, R2, 0xfe, !PT ;  /* 0x0000001c1d1d7812 */ /* 0x000fe400078efe02 */
[----:B------:R-:W-:Y:S02]  /*1740*/  LOP3.LUT R19, R16, 0x180, RZ, 0xfc, !PT ;  /* 0x0000018010137812 */ /* 0x000fe400078efcff */
[----:B------:R-:W-:Y:S01]  /*1750*/  LEA.HI R2, R17, R16, RZ, 0x1b ;  /* 0x0000001011027211 */ /* 0x000fe200078fd8ff */
[----:B------:R-:W-:Y:S01]  /*1760*/  IMAD R17, R11, -0x121, R10 ;  /* 0xfffffedf0b117824 */ /* 0x000fe200078e020a */
[----:B------:R-:W-:Y:S01]  /*1770*/  ISETP.LT.AND P2, PT, R10, 0x484, !P0 ;  /* 0x000004840a00780c */ /* 0x000fe20004741270 */
[----:B------:R-:W-:Y:S01]  /*1780*/  IMAD.HI R10, R9, 0x71625345, RZ ;  /* 0x71625345090a7827 */ /* 0x000fe200078e02ff */
[----:B------:R-:W-:-:S02]  /*1790*/  @!P3 SEL R13, R13, R21, !P4 ;  /* 0x000000150d0db207 */ /* 0x000fc40006000000 */
[----:B------:R-:W-:Y:S02]  /*17a0*/  LEA.HI R3, R3, R16, RZ, 0x1b ;  /* 0x0000001003037211 */ /* 0x000fe400078fd8ff */
[----:B------:R-:W-:Y:S02]  /*17b0*/  FSETP.GEU.AND P4, PT, R22, R14, PT ;  /* 0x0000000e1600720b */ /* 0x000fe40003f8e000 */
[----:B------:R-:W-:Y:S01]  /*17c0*/  LEA.HI R16, R19, R16, RZ, 0x1b ;  /* 0x0000001013107211 */ /* 0x000fe200078fd8ff */
[----:B------:R-:W-:Y:S01]  /*17d0*/  IMAD R18, R28, 0x121, R17 ;  /* 0x000001211c127824 */ /* 0x000fe200078e0211 */
[----:B------:R-:W-:Y:S02]  /*17e0*/  SHF.R.U32.HI R17, RZ, 0x1f, R10 ;  /* 0x0000001fff117819 */ /* 0x000fe4000001160a */
[----:B------:R-:W-:Y:S02]  /*17f0*/  @!P1 SEL R14, R14, R22, !P4 ;  /* 0x000000160e0e9207 */ /* 0x000fe40006000000 */
[----:B------:R-:W-:-:S02]  /*1800*/  LEA R24, R24, UR4, 0x2 ;  /* 0x0000000418187c11 */ /* 0x000fc4000f8e10ff */
[----:B------:R-:W-:Y:S02]  /*1810*/  LEA R22, R3, UR4, 0x2 ;  /* 0x0000000403167c11 */ /* 0x000fe4000f8e10ff */
[----:B------:R-:W-:Y:S02]  /*1820*/  LEA R21, R2, UR4, 0x2 ;  /* 0x0000000402157c11 */ /* 0x000fe4000f8e10ff */
[----:B------:R-:W-:Y:S01]  /*1830*/  LEA R16, R16, UR4, 0x2 ;  /* 0x0000000410107c11 */ /* 0x000fe2000f8e10ff */
[----:B------:R-:W-:Y:S01]  /*1840*/  IMAD R11, R11, 0x36300, R18 ;  /* 0x000363000b0b7824 */ /* 0x000fe200078e0212 */
[----:B------:R-:W-:Y:S01]  /*1850*/  LEA.HI.SX32 R10, R10, R17, 0x19 ;  /* 0x000000110a0a7211 */ /* 0x000fe200078fcaff */
[----:B------:R-:W-:Y:S01]  /*1860*/  LDS R20, [R22+0x200] ;  /* 0x0002000016147984 */ /* 0x000fe20000000800 */
[-C--:B------:R-:W-:Y:S01]  /*1870*/  FSETP.NAN.AND P3, PT, R15, R15.reuse, PT ;  /* 0x0000000f0f00720b */ /* 0x080fe20003f68000 */
[----:B------:R-:W0:Y:S02]  /*1880*/  LDC.64 R2, c[0x0][0x218] ;  /* 0x00008600ff027b82 */ /* 0x000e240000000a00 */
[----:B------:R-:W3:Y:S04]  /*1890*/  LDS R17, [R24] ;  /* 0x0000000018117984 */ /* 0x000ee80000000800 */
[----:B------:R-:W4:Y:S04]  /*18a0*/  LDS R19, [R21+0x400] ;  /* 0x0004000015137984 */ /* 0x000f280000000800 */
[----:B------:R-:W5:Y:S01]  /*18b0*/  LDS R18, [R16+0x600] ;  /* 0x0006000010127984 */ /* 0x000f620000000800 */
[----:B------:R-:W-:Y:S01]  /*18c0*/  BAR.SYNC.DEFER_BLOCKING 0x0 ;  /* 0x0000000000007b1d */ /* 0x000fe20000010000 */
[----:B------:R-:W-:-:S04]  /*18d0*/  FSETP.GEU.AND P1, PT, R23, R15, PT ;  /* 0x0000000f1700720b */ /* 0x000fc80003f2e000 */
[----:B------:R-:W-:Y:S01]  /*18e0*/  @!P3 SEL R15, R15, R23, !P1 ;  /* 0x000000170f0fb207 */ /* 0x000fe20004800000 */
[----:B------:R-:W-:Y:S04]  /*18f0*/  STS [R0], R12 ;  /* 0x0000000c00007388 */ /* 0x000fe80000000800 */
[----:B------:R0:W-:Y:S04]  /*1900*/  STS [R0+0x4], R13 ;  /* 0x0000040d00007388 */ /* 0x0001e80000000800 */
[----:B------:R0:W-:Y:S04]  /*1910*/  STS [R0+0x8], R14 ;  /* 0x0000080e00007388 */ /* 0x0001e80000000800 */
[----:B------:R0:W-:Y:S01]  /*1920*/  STS [R0+0xc], R15 ;  /* 0x00000c0f00007388 */ /* 0x0001e20000000800 */
[----:B------:R-:W-:Y:S01]  /*1930*/  BAR.SYNC.DEFER_BLOCKING 0x0 ;  /* 0x0000000000007b1d */ /* 0x000fe20000010000 */
[----:B------:R-:W-:Y:S01]  /*1940*/  ISETP.LT.AND P6, PT, R9, 0x484, !P0 ;  /* 0x000004840900780c */ /* 0x000fe200047c1270 */
[----:B------:R-:W-:-:S02]  /*1950*/  IMAD R9, R10, -0x121, R9 ;  /* 0xfffffedf0a097824 */ /* 0x000fc400078e0209 */
[----:B-1----:R-:W-:-:S04]  /*1960*/  IMAD.HI R25, R8, 0x71625345, RZ ;  /* 0x7162534508197827 */ /* 0x002fc800078e02ff */
[----:B------:R-:W-:Y:S01]  /*1970*/  IMAD R9, R10, 0x36300, R9 ;  /* 0x000363000a097824 */ /* 0x000fe200078e0209 */
[----:B------:R-:W-:Y:S01]  /*1980*/  SHF.R.U32.HI R10, RZ, 0x1f, R25 ;  /* 0x0000001fff0a7819 */ /* 0x000fe20000011619 */
[----:B------:R-:W-:-:S03]  /*1990*/  IMAD.HI R23, R7, 0x71625345, RZ ;  /* 0x7162534507177827 */ /* 0x000fc600078e02ff */
[----:B------:R-:W-:Y:S01]  /*19a0*/  LEA.HI.SX32 R25, R25, R10, 0x19 ;  /* 0x0000000a19197211 */ /* 0x000fe200078fcaff */
[----:B--2---:R-:W-:Y:S01]  /*19b0*/  IMAD.HI R26, R6, 0x71625345, RZ ;  /* 0x71625345061a7827 */ /* 0x004fe200078e02ff */
[----:B------:R-:W-:Y:S01]  /*19c0*/  ISETP.LT.AND P1, PT, R8, 0x484, !P0 ;  /* 0x000004840800780c */ /* 0x000fe20004721270 */
[----:B------:R-:W1:Y:S04]  /*19d0*/  LDS R24, [R24] ;  /* 0x0000000018187984 */ /* 0x000e680000000800 */
[----:B------:R-:W2:Y:S04]  /*19e0*/  LDS R22, [R22+0x200] ;  /* 0x0002000016167984 */ /* 0x000ea80000000800 */
[----:B------:R-:W1:Y:S01]  /*19f0*/  LDS R21, [R21+0x400] ;  /* 0x0004000015157984 */ /* 0x000e620000000800 */
[----:B------:R-:W-:Y:S01]  /*1a00*/  SHF.R.U32.HI R10, RZ, 0x1f, R23 ;  /* 0x0000001fff0a7819 */ /* 0x000fe20000011617 */
[----:B0-----:R-:W-:-:S04]  /*1a10*/  IMAD.HI R13, R5, 0x71625345, RZ ;  /* 0x71625345050d7827 */ /* 0x001fc800078e02ff */
[----:B------:R-:W-:Y:S02]  /*1a20*/  IMAD R8, R25, -0x121, R8 ;  /* 0xfffffedf19087824 */ /* 0x000fe400078e0208 */
[----:B------:R-:W-:Y:S01]  /*1a30*/  IMAD.HI R14, R4, 0x71625345, RZ ;  /* 0x71625345040e7827 */ /* 0x000fe200078e02ff */
[----:B------:R-:W-:Y:S02]  /*1a40*/  SHF.R.U32.HI R27, RZ, 0x1f, R26 ;  /* 0x0000001fff1b7819 */ /* 0x000fe4000001161a */
[----:B------:R-:W-:Y:S01]  /*1a50*/  LEA.HI.SX32 R12, R23, R10, 0x19 ;  /* 0x0000000a170c7211 */ /* 0x000fe200078fcaff */
[----:B------:R-:W-:Y:S01]  /*1a60*/  IMAD R25, R25, 0x36300, R8 ;  /* 0x0003630019197824 */ /* 0x000fe200078e0208 */
[----:B------:R-:W-:Y:S01]  /*1a70*/  SHF.R.U32.HI R8, RZ, 0x1f, R13 ;  /* 0x0000001fff087819 */ /* 0x000fe2000001160d */
[----:B------:R-:W-:Y:S01]  /*1a80*/  IMAD.WIDE R10, R11, 0x4, R2 ;  /* 0x000000040b0a7825 */ /* 0x000fe200078e0202 */
[----:B------:R-:W-:Y:S02]  /*1a90*/  SHF.R.U32.HI R15, RZ, 0x1f, R14 ;  /* 0x0000001fff0f7819 */ /* 0x000fe4000001160e */
[----:B------:R-:W-:-:S02]  /*1aa0*/  LEA.HI.SX32 R23, R26, R27, 0x19 ;  /* 0x0000001b1a177211 */ /* 0x000fc400078fcaff */
[----:B------:R-:W-:Y:S01]  /*1ab0*/  LEA.HI.SX32 R0, R13, R8, 0x19 ;  /* 0x000000080d007211 */ /* 0x000fe200078fcaff */
[----:B---3--:R0:W-:Y:S01]  /*1ac0*/  @P2 STG.E desc[UR6][R10.64], R17 ;  /* 0x000000110a002986 */ /* 0x0081e2000c101906 */
[----:B------:R-:W-:Y:S02]  /*1ad0*/  LEA.HI.SX32 R13, R14, R15, 0x19 ;  /* 0x0000000f0e0d7211 */ /* 0x000fe400078fcaff */
[----:B------:R-:W-:Y:S01]  /*1ae0*/  ISETP.LT.AND P2, PT, R7, 0x484, !P0 ;  /* 0x000004840700780c */ /* 0x000fe20004741270 */
[----:B------:R-:W-:Y:S01]  /*1af0*/  IMAD R7, R12, -0x121, R7 ;  /* 0xfffffedf0c077824 */ /* 0x000fe200078e0207 */
[----:B------:R-:W-:Y:S01]  /*1b00*/  ISETP.LT.AND P3, PT, R6, 0x484, !P0 ;  /* 0x000004840600780c */ /* 0x000fe20004761270 */
[----:B------:R-:W-:Y:S02]  /*1b10*/  IMAD R15, R28, 0x121, R9 ;  /* 0x000001211c0f7824 */ /* 0x000fe400078e0209 */
[----:B------:R-:W-:Y:S02]  /*1b20*/  IMAD R6, R23, -0x121, R6 ;  /* 0xfffffedf17067824 */ /* 0x000fe400078e0206 */
[----:B------:R-:W-:Y:S01]  /*1b30*/  IMAD R9, R0, -0x121, R5 ;  /* 0xfffffedf00097824 */ /* 0x000fe200078e0205 */
[----:B------:R-:W-:Y:S01]  /*1b40*/  ISETP.LT.AND P4, PT, R5, 0x484, !P0 ;  /* 0x000004840500780c */ /* 0x000fe20004781270 */
[----:B------:R-:W-:Y:S01]  /*1b50*/  IMAD R8, R13, -0x121, R4 ;  /* 0xfffffedf0d087824 */ /* 0x000fe200078e0204 */
[----:B------:R-:W-:Y:S01]  /*1b60*/  ISETP.LT.AND P5, PT, R4, 0x484, !P0 ;  /* 0x000004840400780c */ /* 0x000fe200047a1270 */
[----:B0-----:R-:W-:-:S02]  /*1b70*/  IMAD R11, R12, 0x36300, R7 ;  /* 0x000363000c0b7824 */ /* 0x001fc400078e0207 */
[----:B------:R-:W-:Y:S01]  /*1b80*/  IMAD.WIDE R4, R15, 0x4, R2 ;  /* 0x000000040f047825 */ /* 0x000fe200078e0202 */
[----:B------:R-:W-:-:S03]  /*1b90*/  ISETP.LT.AND P0, PT, R29, 0x484, !P0 ;  /* 0x000004841d00780c */ /* 0x000fc60004701270 */
[----:B------:R-:W-:Y:S02]  /*1ba0*/  IMAD R23, R23, 0x36300, R6 ;  /* 0x0003630017177824 */ /* 0x000fe400078e0206 */
[----:B------:R-:W-:Y:S02]  /*1bb0*/  IMAD R15, R0, 0x36300, R9 ;  /* 0x00036300000f7824 */ /* 0x000fe400078e0209 */
[----:B------:R-:W-:Y:S02]  /*1bc0*/  IMAD R17, R13, 0x36300, R8 ;  /* 0x000363000d117824 */ /* 0x000fe400078e0208 */
[C---:B------:R-:W-:Y:S02]  /*1bd0*/  IMAD R7, R28.reuse, 0x121, R25 ;  /* 0x000001211c077824 */ /* 0x040fe400078e0219 */
[C---:B------:R-:W-:Y:S02]  /*1be0*/  IMAD R9, R28.reuse, 0x121, R11 ;  /* 0x000001211c097824 */ /* 0x040fe400078e020b */
[----:B------:R-:W-:-:S02]  /*1bf0*/  IMAD R11, R28, 0x121, R23 ;  /* 0x000001211c0b7824 */ /* 0x000fc400078e0217 */
[C---:B------:R-:W-:Y:S02]  /*1c00*/  IMAD R13, R28.reuse, 0x121, R15 ;  /* 0x000001211c0d7824 */ /* 0x040fe400078e020f */
[----:B------:R-:W-:Y:S02]  /*1c10*/  IMAD R17, R28, 0x121, R17 ;  /* 0x000001211c117824 */ /* 0x000fe400078e0211 */
[--C-:B------:R-:W-:Y:S01]  /*1c20*/  IMAD.WIDE R6, R7, 0x4, R2.reuse ;  /* 0x0000000407067825 */ /* 0x100fe200078e0202 */
[----:B------:R0:W-:Y:S03]  /*1c30*/  @P6 STG.E desc[UR6][R4.64], R20 ;  /* 0x0000001404006986 */ /* 0x0001e6000c101906 */
[--C-:B------:R-:W-:Y:S01]  /*1c40*/  IMAD.WIDE R8, R9, 0x4, R2.reuse ;  /* 0x0000000409087825 */ /* 0x100fe200078e0202 */
[----:B----4-:R3:W-:Y:S03]  /*1c50*/  @P1 STG.E desc[UR6][R6.64], R19 ;  /* 0x0000001306001986 */ /* 0x0107e6000c101906 */
[--C-:B------:R-:W-:Y:S01]  /*1c60*/  IMAD.WIDE R10, R11, 0x4, R2.reuse ;  /* 0x000000040b0a7825 */ /* 0x100fe200078e0202 */
[----:B-----5:R3:W-:Y:S03]  /*1c70*/  @P2 STG.E desc[UR6][R8.64], R18 ;  /* 0x0000001208002986 */ /* 0x0207e6000c101906 */
[--C-:B------:R-:W-:Y:S01]  /*1c80*/  IMAD.WIDE R12, R13, 0x4, R2.reuse ;  /* 0x000000040d0c7825 */ /* 0x100fe200078e0202 */
[----:B-1----:R3:W-:Y:S03]  /*1c90*/  @P3 STG.E desc[UR6][R10.64], R24 ;  /* 0x000000180a003986 */ /* 0x0027e6000c101906 */
[----:B0-----:R-:W-:Y:S01]  /*1ca0*/  IMAD.WIDE R4, R17, 0x4, R2 ;  /* 0x0000000411047825 */ /* 0x001fe200078e0202 */
[----:B--2---:R3:W-:Y:S04]  /*1cb0*/  @P4 STG.E desc[UR6][R12.64], R22 ;  /* 0x000000160c004986 */ /* 0x0047e8000c101906 */
[----:B------:R3:W-:Y:S01]  /*1cc0*/  @P5 STG.E desc[UR6][R4.64], R21 ;  /* 0x0000001504005986 */ /* 0x0007e2000c101906 */
[----:B------:R-:W-:Y:S05]  /*1cd0*/  @!P0 EXIT ;  /* 0x000000000000894d */ /* 0x000fea0003800000 */
[----:B---3--:R-:W0:Y:S01]  /*1ce0*/  LDS R7, [R16+0x600] ;  /* 0x0006000010077984 */ /* 0x008e220000000800 */
[----:B------:R-:W-:-:S05]  /*1cf0*/  IMAD.HI R0, R29, 0x71625345, RZ ;  /* 0x716253451d007827 */ /* 0x000fca00078e02ff */
[----:B------:R-:W-:-:S04]  /*1d00*/  SHF.R.U32.HI R5, RZ, 0x1f, R0 ;  /* 0x0000001fff057819 */ /* 0x000fc80000011600 */
[----:B------:R-:W-:-:S05]  /*1d10*/  LEA.HI.SX32 R0, R0, R5, 0x19 ;  /* 0x0000000500007211 */ /* 0x000fca00078fcaff */
[----:B------:R-:W-:-:S04]  /*1d20*/  IMAD R29, R0, -0x121, R29 ;  /* 0xfffffedf001d7824 */ /* 0x000fc800078e021d */
[----:B------:R-:W-:-:S04]  /*1d30*/  IMAD R29, R0, 0x36300, R29 ;  /* 0x00036300001d7824 */ /* 0x000fc800078e021d */
[----:B------:R-:W-:-:S04]  /*1d40*/  IMAD R29, R28, 0x121, R29 ;  /* 0x000001211c1d7824 */ /* 0x000fc800078e021d */
[----:B------:R-:W-:-:S05]  /*1d50*/  IMAD.WIDE R2, R29, 0x4, R2 ;  /* 0x000000041d027825 */ /* 0x000fca00078e0202 */
[----:B0-----:R-:W-:Y:S01]  /*1d60*/  STG.E desc[UR6][R2.64], R7 ;  /* 0x0000000702007986 */ /* 0x001fe2000c101906 */
[----:B------:R-:W-:Y:S05]  /*1d70*/  EXIT ;  /* 0x000000000000794d */ /* 0x000fea0003800000 */
.L_x_0:
[----:B------:R-:W-:-:S00]  /*1d80*/  BRA `(.L_x_0) ;  /* 0xfffffffc00fc7947 */ /* 0x000fc0000383ffff */
[----:B------:R-:W-:-:S00]  /*1d90*/  NOP ;  /* 0x0000000000007918 */ /* 0x000fc00000000000 */
        /* <DEDUP_REMOVED lines=14> */
.L_x_1:


//--------------------- .nv.shared.triton_poi_fused_max_pool2d_with_indices_24 --------------------------
	.section	.nv.shared.triton_poi_fused_max_pool2d_with_indices_24,"aw",@nobits
	.sectionflags	@""
	.align	16
	.zero		1024


//--------------------- .nv.constant0.triton_poi_fused_max_pool2d_with_indices_24 --------------------------
	.section	.nv.constant0.triton_poi_fused_max_pool2d_with_indices_24,"a",@progbits
	.sectionflags	@""
	.align	4
.nv.constant0.triton_poi_fused_max_pool2d_with_indices_24:
	.zero		552
